	.headerflags	@"EF_CUDA_TEXMODE_UNIFIED EF_CUDA_64BIT_ADDRESS EF_CUDA_ACCELERATORS EF_CUDA_SM90 EF_CUDA_VIRTUAL_SM(EF_CUDA_SM90)"
	.elftype	@"ET_EXEC"


//--------------------- .nv.info                  --------------------------
	.section	.nv.info,"",@"SHT_CUDA_INFO"
	.align	4


	//----- nvinfo : EIATTR_REGCOUNT
	.align		4
        /*0000*/ 	.byte	0x04, 0x2f
        /*0002*/ 	.short	(.L_1 - .L_0)
	.align		4
.L_0:
        /*0004*/ 	.word	index@(triton_poi_fused_convolution_leaky_relu_22)
        /*0008*/ 	.word	0x00000010


	//----- nvinfo : EIATTR_MIN_STACK_SIZE
	.align		4
.L_1:
        /*000c*/ 	.byte	0x04, 0x12
        /*000e*/ 	.short	(.L_3 - .L_2)
	.align		4
.L_2:
        /*0010*/ 	.word	index@(triton_poi_fused_convolution_leaky_relu_22)
        /*0014*/ 	.word	0x00000000


	//----- nvinfo : EIATTR_FRAME_SIZE
	.align		4
.L_3:
        /*0018*/ 	.byte	0x04, 0x11
        /*001a*/ 	.short	(.L_5 - .L_4)
	.align		4
.L_4:
        /*001c*/ 	.word	index@(triton_poi_fused_convolution_leaky_relu_22)
        /*0020*/ 	.word	0x00000000


	//----- nvinfo : EIATTR_MIN_STACK_SIZE
	.align		4
.L_5:
        /*0024*/ 	.byte	0x04, 0x12
        /*0026*/ 	.short	(.L_7 - .L_6)
	.align		4
.L_6:
        /*0028*/ 	.word	index@(triton_poi_fused_convolution_leaky_relu_22)
        /*002c*/ 	.word	0x00000000
.L_7:


//--------------------- .nv.info.triton_poi_fused_convolution_leaky_relu_22 --------------------------
	.section	.nv.info.triton_poi_fused_convolution_leaky_relu_22,"",@"SHT_CUDA_INFO"
	.sectionflags	@""
	.align	4


	//----- nvinfo : EIATTR_CUDA_API_VERSION
	.align		4
        /*0000*/ 	.byte	0x04, 0x37
        /*0002*/ 	.short	(.L_9 - .L_8)
.L_8:
        /*0004*/ 	.word	0x0000007c


	//----- nvinfo : EIATTR_KPARAM_INFO
	.align		4
.L_9:
        /*0008*/ 	.byte	0x04, 0x17
        /*000a*/ 	.short	(.L_11 - .L_10)
.L_10:
        /*000c*/ 	.word	0x00000000
        /*0010*/ 	.short	0x0003
        /*0012*/ 	.short	0x0018
        /*0014*/ 	.byte	0x00, 0xf0, 0x11, 0x00


	//----- nvinfo : EIATTR_KPARAM_INFO
	.align		4
.L_11:
        /*0018*/ 	.byte	0x04, 0x17
        /*001a*/ 	.short	(.L_13 - .L_12)
.L_12:
        /*001c*/ 	.word	0x00000000
        /*0020*/ 	.short	0x0002
        /*0022*/ 	.short	0x0010
        /*0024*/ 	.byte	0x00, 0xf4, 0x21, 0x00


	//----- nvinfo : EIATTR_KPARAM_INFO
	.align		4
.L_13:
        /*0028*/ 	.byte	0x04, 0x17
        /*002a*/ 	.short	(.L_15 - .L_14)
.L_14:
        /*002c*/ 	.word	0x00000000
        /*0030*/ 	.short	0x0001
        /*0032*/ 	.short	0x0008
        /*0034*/ 	.byte	0x00, 0xf4, 0x21, 0x00


	//----- nvinfo : EIATTR_KPARAM_INFO
	.align		4
.L_15:
        /*0038*/ 	.byte	0x04, 0x17
        /*003a*/ 	.short	(.L_17 - .L_16)
.L_16:
        /*003c*/ 	.word	0x00000000
        /*0040*/ 	.short	0x0000
        /*0042*/ 	.short	0x0000
        /*0044*/ 	.byte	0x00, 0xf4, 0x21, 0x00


	//----- nvinfo : EIATTR_SPARSE_MMA_MASK
	.align		4
.L_17:
        /*0048*/ 	.byte	0x03, 0x50
        /*004a*/ 	.short	0x0000


	//----- nvinfo : EIATTR_MAXREG_COUNT
	.align		4
        /*004c*/ 	.byte	0x03, 0x1b
        /*004e*/ 	.short	0x00ff


	//----- nvinfo : EIATTR_EXIT_INSTR_OFFSETS
	.align		4
        /*0050*/ 	.byte	0x04, 0x1c
        /*0052*/ 	.short	(.L_19 - .L_18)


	//   ....[0]....
.L_18:
        /*0054*/ 	.word	0x000002a0


	//   ....[1]....
        /*0058*/ 	.word	0x000002c0


	//----- nvinfo : EIATTR_REQNTID
	.align		4
.L_19:
        /*005c*/ 	.byte	0x04, 0x10
        /*005e*/ 	.short	(.L_21 - .L_20)
.L_20:
        /*0060*/ 	.word	0x00000080
        /*0064*/ 	.word	0x00000001
        /*0068*/ 	.word	0x00000001


	//----- nvinfo : EIATTR_CBANK_PARAM_SIZE
	.align		4
.L_21:
        /*006c*/ 	.byte	0x03, 0x19
        /*006e*/ 	.short	0x001c


	//----- nvinfo : EIATTR_PARAM_CBANK
	.align		4
        /*0070*/ 	.byte	0x04, 0x0a
        /*0072*/ 	.short	(.L_23 - .L_22)
	.align		4
.L_22:
        /*0074*/ 	.word	index@(.nv.constant0.triton_poi_fused_convolution_leaky_relu_22)
        /*0078*/ 	.short	0x0210
        /*007a*/ 	.short	0x001c


	//----- nvinfo : EIATTR_SW_WAR
	.align		4
.L_23:
        /*007c*/ 	.byte	0x04, 0x36
        /*007e*/ 	.short	(.L_25 - .L_24)
.L_24:
        /*0080*/ 	.word	0x00000008
.L_25:


//--------------------- .nv.callgraph             --------------------------
	.section	.nv.callgraph,"",@"SHT_CUDA_CALLGRAPH"
	.align	4
	.sectionentsize	8
	.align		4
        /*0000*/ 	.word	0x00000000
	.align		4
        /*0004*/ 	.word	0xffffffff
	.align		4
        /*0008*/ 	.word	0x00000000
	.align		4
        /*000c*/ 	.word	0xfffffffe
	.align		4
        /*0010*/ 	.word	0x00000000
	.align		4
        /*0014*/ 	.word	0xfffffffd
	.align		4
        /*0018*/ 	.word	0x00000000
	.align		4
        /*001c*/ 	.word	0xfffffffc


//--------------------- .text.triton_poi_fused_convolution_leaky_relu_22 --------------------------
	.section	.text.triton_poi_fused_convolution_leaky_relu_22,"ax",@progbits
	.align	128
        .global         triton_poi_fused_convolution_leaky_relu_22
        .type           triton_poi_fused_convolution_leaky_relu_22,@function
        .size           triton_poi_fused_convolution_leaky_relu_22,(.L_x_1 - triton_poi_fused_convolution_leaky_relu_22)
        .other          triton_poi_fused_convolution_leaky_relu_22,@"STO_CUDA_ENTRY STV_DEFAULT"
triton_poi_fused_convolution_leaky_relu_22:
.text.triton_poi_fused_convolution_leaky_relu_22:
[----:B------:R-:W0:Y:S02]  /*0000*/  LDC R1, c[0x0][0x28] ;  /* 0x00000a00ff017b82 */ /* 0x000e240000000800 */
[----:B------:R-:W1:Y:S01]  /*0010*/  S2R R0, SR_TID.X ;  /* 0x0000000000007919 */ /* 0x000e620000002100 */
[----:B------:R-:W2:Y:S01]  /*0020*/  LDC.64 R4, c[0x0][0x220] ;  /* 0x00008800ff047b82 */ /* 0x000ea20000000a00 */
[----:B------:R-:W-:Y:S01]  /*0030*/  ULDC.64 UR4, c[0x0][0x208] ;  /* 0x0000820000047ab9 */ /* 0x000fe20000000a00 */
[----:B------:R-:W-:Y:S01]  /*0040*/  CS2R R12, SRZ ;  /* 0x00000000000c7805 */ /* 0x000fe2000001ff00 */
[----:B------:R-:W3:Y:S05]  /*0050*/  S2R R9, SR_CTAID.X ;  /* 0x0000000000097919 */ /* 0x000eea0000002500 */
[----:B------:R-:W4:Y:S08]  /*0060*/  LDC.64 R6, c[0x0][0x218] ;  /* 0x00008600ff067b82 */ /* 0x000f300000000a00 */
[----:B------:R-:W5:Y:S01]  /*0070*/  LDC.64 R2, c[0x0][0x210] ;  /* 0x00008400ff027b82 */ /* 0x000f620000000a00 */
[----:B-1----:R-:W-:-:S05]  /*0080*/  IMAD.SHL.U32 R0, R0, 0x2, RZ ;  /* 0x0000000200007824 */ /* 0x002fca00078e00ff */
[----:B------:R-:W-:-:S04]  /*0090*/  LOP3.LUT R0, R0, 0xfe, RZ, 0xc0, !PT ;  /* 0x000000fe00007812 */ /* 0x000fc800078ec0ff */
[----:B---3--:R-:W-:-:S04]  /*00a0*/  LEA R9, R9, R0, 0x8 ;  /* 0x0000000009097211 */ /* 0x008fc800078e40ff */
[C---:B------:R-:W-:Y:S01]  /*00b0*/  ISETP.GE.AND P4, PT, R9.reuse, 0xc00, PT ;  /* 0x00000c000900780c */ /* 0x040fe20003f86270 */
[----:B------:R-:W-:-:S04]  /*00c0*/  IMAD.HI R0, R9, 0x2aaaaaab, RZ ;  /* 0x2aaaaaab09007827 */ /* 0x000fc800078e02ff */
[----:B----4-:R-:W-:Y:S01]  /*00d0*/  IMAD.WIDE R6, R9, 0x4, R6 ;  /* 0x0000000409067825 */ /* 0x010fe200078e0206 */
[----:B------:R-:W-:-:S03]  /*00e0*/  SHF.R.U32.HI R11, RZ, 0x1f, R0 ;  /* 0x0000001fff0b7819 */ /* 0x000fc60000011600 */
[----:B-----5:R-:W-:Y:S01]  /*00f0*/  IMAD.WIDE R2, R9, 0x4, R2 ;  /* 0x0000000409027825 */ /* 0x020fe200078e0202 */
[----:B------:R-:W-:Y:S02]  /*0100*/  LEA.HI.SX32 R11, R0, R11, 0x1e ;  /* 0x0000000b000b7211 */ /* 0x000fe400078ff2ff */
[----:B------:R-:W-:Y:S01]  /*0110*/  CS2R R8, SRZ ;  /* 0x0000000000087805 */ /* 0x000fe2000001ff00 */
[----:B------:R-:W3:Y:S01]  /*0120*/  @!P4 LDG.E.64 R12, desc[UR4][R6.64] ;  /* 0x00000004060cc981 */ /* 0x000ee2000c1e1b00 */
[----:B------:R-:W-:-:S04]  /*0130*/  SHF.R.S32.HI R0, RZ, 0x1f, R11 ;  /* 0x0000001fff007819 */ /* 0x000fc8000001140b */
[----:B------:R-:W4:Y:S01]  /*0140*/  @!P4 LDG.E.64 R8, desc[UR4][R2.64] ;  /* 0x000000040208c981 */ /* 0x000f22000c1e1b00 */
[----:B------:R-:W-:-:S04]  /*0150*/  LEA.HI R0, R0, R11, RZ, 0x5 ;  /* 0x0000000b00007211 */ /* 0x000fc800078f28ff */
[----:B------:R-:W-:-:S05]  /*0160*/  LOP3.LUT R0, R0, 0xffffffe0, RZ, 0xc0, !PT ;  /* 0xffffffe000007812 */ /* 0x000fca00078ec0ff */
[----:B------:R-:W-:Y:S01]  /*0170*/  IMAD.IADD R11, R11, 0x1, -R0 ;  /* 0x000000010b0b7824 */ /* 0x000fe200078e0a00 */
[----:B------:R-:W-:-:S03]  /*0180*/  HFMA2.MMA R0, -RZ, RZ, 0, 0 ;  /* 0x00000000ff007435 */ /* 0x000fc600000001ff */
[----:B--2---:R-:W-:-:S04]  /*0190*/  IMAD.WIDE R4, R11, 0x4, R4 ;  /* 0x000000040b047825 */ /* 0x004fc800078e0204 */
[----:B------:R-:W-:-:S03]  /*01a0*/  IMAD.MOV.U32 R11, RZ, RZ, RZ ;  /* 0x000000ffff0b7224 */ /* 0x000fc600078e00ff */
[----:B------:R-:W4:Y:S04]  /*01b0*/  @!P4 LDG.E.EL R0, desc[UR4][R4.64] ;  /* 0x000000040400c981 */ /* 0x000f28000c2e1900 */
[----:B------:R-:W2:Y:S01]  /*01c0*/  @!P4 LDG.E.EL R11, desc[UR4][R4.64] ;  /* 0x00000004040bc981 */ /* 0x000ea2000c2e1900 */
[C---:B----4-:R-:W-:Y:S02]  /*01d0*/  FSETP.GT.AND P2, PT, R0.reuse, -R9, PT ;  /* 0x800000090000720b */ /* 0x050fe40003f44000 */
[C---:B--2---:R-:W-:Y:S01]  /*01e0*/  FSETP.GT.AND P3, PT, R11.reuse, -R8, PT ;  /* 0x800000080b00720b */ /* 0x044fe20003f64000 */
[C---:B------:R-:W-:Y:S01]  /*01f0*/  FADD R9, R0.reuse, R9 ;  /* 0x0000000900097221 */ /* 0x040fe20000000000 */
[----:B---3--:R-:W-:Y:S01]  /*0200*/  FSETP.GT.AND P0, PT, R0, -R13, PT ;  /* 0x8000000d0000720b */ /* 0x008fe20003f04000 */
[C---:B------:R-:W-:Y:S01]  /*0210*/  FADD R8, R11.reuse, R8 ;  /* 0x000000080b087221 */ /* 0x040fe20000000000 */
[----:B------:R-:W-:Y:S01]  /*0220*/  FSETP.GT.AND P1, PT, R11, -R12, PT ;  /* 0x8000000c0b00720b */ /* 0x000fe20003f24000 */
[----:B------:R-:W-:-:S06]  /*0230*/  FADD R13, R13, R0 ;  /* 0x000000000d0d7221 */ /* 0x000fcc0000000000 */
[----:B------:R-:W-:Y:S02]  /*0240*/  @!P2 FMUL R9, R9, 0.10000000149011611938 ;  /* 0x3dcccccd0909a820 */ /* 0x000fe40000400000 */
[----:B------:R-:W-:Y:S01]  /*0250*/  @!P3 FMUL R8, R8, 0.10000000149011611938 ;  /* 0x3dcccccd0808b820 */ /* 0x000fe20000400000 */
[----:B------:R-:W-:Y:S01]  /*0260*/  FADD R12, R12, R11 ;  /* 0x0000000b0c0c7221 */ /* 0x000fe20000000000 */
[----:B------:R-:W-:-:S03]  /*0270*/  @!P0 FMUL R13, R13, 0.10000000149011611938 ;  /* 0x3dcccccd0d0d8820 */ /* 0x000fc60000400000 */
[----:B------:R1:W-:Y:S01]  /*0280*/  @!P4 STG.E.64 desc[UR4][R2.64], R8 ;  /* 0x000000080200c986 */ /* 0x0003e2000c101b04 */
[----:B------:R-:W-:Y:S01]  /*0290*/  @!P1 FMUL R12, R12, 0.10000000149011611938 ;  /* 0x3dcccccd0c0c9820 */ /* 0x000fe20000400000 */
[----:B------:R-:W-:Y:S06]  /*02a0*/  @P4 EXIT ;  /* 0x000000000000494d */ /* 0x000fec0003800000 */
[----:B------:R-:W-:Y:S01]  /*02b0*/  STG.E.64 desc[UR4][R6.64], R12 ;  /* 0x0000000c06007986 */ /* 0x000fe2000c101b04 */
[----:B------:R-:W-:Y:S05]  /*02c0*/  EXIT ;  /* 0x000000000000794d */ /* 0x000fea0003800000 */
.L_x_0:
[----:B------:R-:W-:-:S00]  /*02d0*/  BRA `(.L_x_0) ;  /* 0xfffffffc00fc7947 */ /* 0x000fc0000383ffff */
[----:B------:R-:W-:-:S00]  /*02e0*/  NOP ;  /* 0x0000000000007918 */ /* 0x000fc00000000000 */
        /* <DEDUP_REMOVED lines=9> */
.L_x_1:


//--------------------- .nv.constant0.triton_poi_fused_convolution_leaky_relu_22 --------------------------
	.section	.nv.constant0.triton_poi_fused_convolution_leaky_relu_22,"a",@progbits
	.sectionflags	@""
	.align	4
.nv.constant0.triton_poi_fused_convolution_leaky_relu_22:
	.zero		556
